	.headerflags	@"EF_CUDA_TEXMODE_UNIFIED EF_CUDA_64BIT_ADDRESS EF_CUDA_ACCELERATORS EF_CUDA_SM90 EF_CUDA_VIRTUAL_SM(EF_CUDA_SM90)"
	.elftype	@"ET_EXEC"


//--------------------- .nv.info                  --------------------------
	.section	.nv.info,"",@"SHT_CUDA_INFO"
	.align	4


	//----- nvinfo : EIATTR_REGCOUNT
	.align		4
        /*0000*/ 	.byte	0x04, 0x2f
        /*0002*/ 	.short	(.L_1 - .L_0)
	.align		4
.L_0:
        /*0004*/ 	.word	index@(triton_poi_fused_convolution_3)
        /*0008*/ 	.word	0x0000000c


	//----- nvinfo : EIATTR_MIN_STACK_SIZE
	.align		4
.L_1:
        /*000c*/ 	.byte	0x04, 0x12
        /*000e*/ 	.short	(.L_3 - .L_2)
	.align		4
.L_2:
        /*0010*/ 	.word	index@(triton_poi_fused_convolution_3)
        /*0014*/ 	.word	0x00000000


	//----- nvinfo : EIATTR_FRAME_SIZE
	.align		4
.L_3:
        /*0018*/ 	.byte	0x04, 0x11
        /*001a*/ 	.short	(.L_5 - .L_4)
	.align		4
.L_4:
        /*001c*/ 	.word	index@(triton_poi_fused_convolution_3)
        /*0020*/ 	.word	0x00000000


	//----- nvinfo : EIATTR_MIN_STACK_SIZE
	.align		4
.L_5:
        /*0024*/ 	.byte	0x04, 0x12
        /*0026*/ 	.short	(.L_7 - .L_6)
	.align		4
.L_6:
        /*0028*/ 	.word	index@(triton_poi_fused_convolution_3)
        /*002c*/ 	.word	0x00000000
.L_7:


//--------------------- .nv.info.triton_poi_fused_convolution_3 --------------------------
	.section	.nv.info.triton_poi_fused_convolution_3,"",@"SHT_CUDA_INFO"
	.sectionflags	@""
	.align	4


	//----- nvinfo : EIATTR_CUDA_API_VERSION
	.align		4
        /*0000*/ 	.byte	0x04, 0x37
        /*0002*/ 	.short	(.L_9 - .L_8)
.L_8:
        /*0004*/ 	.word	0x0000007c


	//----- nvinfo : EIATTR_KPARAM_INFO
	.align		4
.L_9:
        /*0008*/ 	.byte	0x04, 0x17
        /*000a*/ 	.short	(.L_11 - .L_10)
.L_10:
        /*000c*/ 	.word	0x00000000
        /*0010*/ 	.short	0x0002
        /*0012*/ 	.short	0x0010
        /*0014*/ 	.byte	0x00, 0xf0, 0x11, 0x00


	//----- nvinfo : EIATTR_KPARAM_INFO
	.align		4
.L_11:
        /*0018*/ 	.byte	0x04, 0x17
        /*001a*/ 	.short	(.L_13 - .L_12)
.L_12:
        /*001c*/ 	.word	0x00000000
        /*0020*/ 	.short	0x0001
        /*0022*/ 	.short	0x0008
        /*0024*/ 	.byte	0x00, 0xf4, 0x21, 0x00


	//----- nvinfo : EIATTR_KPARAM_INFO
	.align		4
.L_13:
        /*0028*/ 	.byte	0x04, 0x17
        /*002a*/ 	.short	(.L_15 - .L_14)
.L_14:
        /*002c*/ 	.word	0x00000000
        /*0030*/ 	.short	0x0000
        /*0032*/ 	.short	0x0000
        /*0034*/ 	.byte	0x00, 0xf4, 0x21, 0x00


	//----- nvinfo : EIATTR_SPARSE_MMA_MASK
	.align		4
.L_15:
        /*0038*/ 	.byte	0x03, 0x50
        /*003a*/ 	.short	0x0000


	//----- nvinfo : EIATTR_MAXREG_COUNT
	.align		4
        /*003c*/ 	.byte	0x03, 0x1b
        /*003e*/ 	.short	0x00ff


	//----- nvinfo : EIATTR_EXIT_INSTR_OFFSETS
	.align		4
        /*0040*/ 	.byte	0x04, 0x1c
        /*0042*/ 	.short	(.L_17 - .L_16)


	//   ....[0]....
.L_16:
        /*0044*/ 	.word	0x00000150


	//----- nvinfo : EIATTR_REQNTID
	.align		4
.L_17:
        /*0048*/ 	.byte	0x04, 0x10
        /*004a*/ 	.short	(.L_19 - .L_18)
.L_18:
        /*004c*/ 	.word	0x00000100
        /*0050*/ 	.word	0x00000001
        /*0054*/ 	.word	0x00000001


	//----- nvinfo : EIATTR_CBANK_PARAM_SIZE
	.align		4
.L_19:
        /*0058*/ 	.byte	0x03, 0x19
        /*005a*/ 	.short	0x0014


	//----- nvinfo : EIATTR_PARAM_CBANK
	.align		4
        /*005c*/ 	.byte	0x04, 0x0a
        /*005e*/ 	.short	(.L_21 - .L_20)
	.align		4
.L_20:
        /*0060*/ 	.word	index@(.nv.constant0.triton_poi_fused_convolution_3)
        /*0064*/ 	.short	0x0210
        /*0066*/ 	.short	0x0014


	//----- nvinfo : EIATTR_SW_WAR
	.align		4
.L_21:
        /*0068*/ 	.byte	0x04, 0x36
        /*006a*/ 	.short	(.L_23 - .L_22)
.L_22:
        /*006c*/ 	.word	0x00000008
.L_23:


//--------------------- .nv.callgraph             --------------------------
	.section	.nv.callgraph,"",@"SHT_CUDA_CALLGRAPH"
	.align	4
	.sectionentsize	8
	.align		4
        /*0000*/ 	.word	0x00000000
	.align		4
        /*0004*/ 	.word	0xffffffff
	.align		4
        /*0008*/ 	.word	0x00000000
	.align		4
        /*000c*/ 	.word	0xfffffffe
	.align		4
        /*0010*/ 	.word	0x00000000
	.align		4
        /*0014*/ 	.word	0xfffffffd
	.align		4
        /*0018*/ 	.word	0x00000000
	.align		4
        /*001c*/ 	.word	0xfffffffc


//--------------------- .text.triton_poi_fused_convolution_3 --------------------------
	.section	.text.triton_poi_fused_convolution_3,"ax",@progbits
	.align	128
        .global         triton_poi_fused_convolution_3
        .type           triton_poi_fused_convolution_3,@function
        .size           triton_poi_fused_convolution_3,(.L_x_1 - triton_poi_fused_convolution_3)
        .other          triton_poi_fused_convolution_3,@"STO_CUDA_ENTRY STV_DEFAULT"
triton_poi_fused_convolution_3:
.text.triton_poi_fused_convolution_3:
[----:B------:R-:W-:Y:S01]  /*0000*/  LDC R1, c[0x0][0x28] ;  /* 0x00000a00ff017b82 */ /* 0x000fe20000000800 */
[----:B------:R-:W1:Y:S07]  /*0010*/  S2R R0, SR_TID.X ;  /* 0x0000000000007919 */ /* 0x000e6e0000002100 */
[----:B------:R-:W2:Y:S01]  /*0020*/  LDC.64 R4, c[0x0][0x218] ;  /* 0x00008600ff047b82 */ /* 0x000ea20000000a00 */
[----:B------:R-:W-:Y:S01]  /*0030*/  ULDC.64 UR4, c[0x0][0x208] ;  /* 0x0000820000047ab9 */ /* 0x000fe20000000a00 */
[----:B------:R-:W3:Y:S06]  /*0040*/  S2R R7, SR_CTAID.X ;  /* 0x0000000000077919 */ /* 0x000eec0000002500 */
[----:B------:R-:W4:Y:S01]  /*0050*/  LDC.64 R2, c[0x0][0x210] ;  /* 0x00008400ff027b82 */ /* 0x000f220000000a00 */
[----:B-1----:R-:W-:Y:S01]  /*0060*/  IMAD.SHL.U32 R0, R0, 0x2, RZ ;  /* 0x0000000200007824 */ /* 0x002fe200078e00ff */
[----:B---3--:R-:W-:-:S04]  /*0070*/  SHF.R.S32.HI R6, RZ, 0x16, R7 ;  /* 0x00000016ff067819 */ /* 0x008fc80000011407 */
[----:B------:R-:W-:-:S04]  /*0080*/  LOP3.LUT R0, R0, 0x1fe, RZ, 0xc0, !PT ;  /* 0x000001fe00007812 */ /* 0x000fc800078ec0ff */
[----:B------:R-:W-:Y:S02]  /*0090*/  LEA R7, R7, R0, 0x9 ;  /* 0x0000000007077211 */ /* 0x000fe400078e48ff */
[----:B------:R-:W-:-:S03]  /*00a0*/  SGXT R0, R6, 0x1 ;  /* 0x000000010600781a */ /* 0x000fc60000000200 */
[----:B----4-:R-:W-:Y:S01]  /*00b0*/  IMAD.WIDE R2, R7, 0x4, R2 ;  /* 0x0000000407027825 */ /* 0x010fe200078e0202 */
[----:B------:R-:W-:-:S04]  /*00c0*/  LEA.HI R0, R0, R7, RZ, 0x5 ;  /* 0x0000000700007211 */ /* 0x000fc800078f28ff */
[----:B------:R-:W-:-:S05]  /*00d0*/  LOP3.LUT R0, R0, 0xffffffe0, RZ, 0xc0, !PT ;  /* 0xffffffe000007812 */ /* 0x000fca00078ec0ff */
[----:B------:R-:W-:Y:S02]  /*00e0*/  IMAD.IADD R9, R7, 0x1, -R0 ;  /* 0x0000000107097824 */ /* 0x000fe400078e0a00 */
[----:B------:R-:W3:Y:S02]  /*00f0*/  LDG.E.64 R6, desc[UR4][R2.64] ;  /* 0x0000000402067981 */ /* 0x000ee4000c1e1b00 */
[----:B--2---:R-:W-:-:S06]  /*0100*/  IMAD.WIDE R4, R9, 0x4, R4 ;  /* 0x0000000409047825 */ /* 0x004fcc00078e0204 */
[----:B------:R-:W3:Y:S02]  /*0110*/  LDG.E.EL.64 R4, desc[UR4][R4.64] ;  /* 0x0000000404047981 */ /* 0x000ee4000c2e1b00 */
[----:B---3--:R-:W-:Y:S01]  /*0120*/  FADD R6, R6, R4 ;  /* 0x0000000406067221 */ /* 0x008fe20000000000 */
[----:B------:R-:W-:-:S05]  /*0130*/  FADD R7, R7, R5 ;  /* 0x0000000507077221 */ /* 0x000fca0000000000 */
[----:B------:R-:W-:Y:S01]  /*0140*/  STG.E.64 desc[UR4][R2.64], R6 ;  /* 0x0000000602007986 */ /* 0x000fe2000c101b04 */
[----:B------:R-:W-:Y:S05]  /*0150*/  EXIT ;  /* 0x000000000000794d */ /* 0x000fea0003800000 */
.L_x_0:
[----:B------:R-:W-:-:S00]  /*0160*/  BRA `(.L_x_0) ;  /* 0xfffffffc00fc7947 */ /* 0x000fc0000383ffff */
[----:B------:R-:W-:-:S00]  /*0170*/  NOP ;  /* 0x0000000000007918 */ /* 0x000fc00000000000 */
        /* <DEDUP_REMOVED lines=8> */
.L_x_1:


//--------------------- .nv.constant0.triton_poi_fused_convolution_3 --------------------------
	.section	.nv.constant0.triton_poi_fused_convolution_3,"a",@progbits
	.sectionflags	@""
	.align	4
.nv.constant0.triton_poi_fused_convolution_3:
	.zero		548
